	.headerflags	@"EF_CUDA_TEXMODE_UNIFIED EF_CUDA_64BIT_ADDRESS EF_CUDA_ACCELERATORS EF_CUDA_SM90 EF_CUDA_VIRTUAL_SM(EF_CUDA_SM90)"
	.elftype	@"ET_EXEC"


//--------------------- .nv.info                  --------------------------
	.section	.nv.info,"",@"SHT_CUDA_INFO"
	.align	4


	//----- nvinfo : EIATTR_REGCOUNT
	.align		4
        /*0000*/ 	.byte	0x04, 0x2f
        /*0002*/ 	.short	(.L_1 - .L_0)
	.align		4
.L_0:
        /*0004*/ 	.word	index@(triton_poi_fused__unsafe_index_add_mul_sub_27)
        /*0008*/ 	.word	0x00000019


	//----- nvinfo : EIATTR_MIN_STACK_SIZE
	.align		4
.L_1:
        /*000c*/ 	.byte	0x04, 0x12
        /*000e*/ 	.short	(.L_3 - .L_2)
	.align		4
.L_2:
        /*0010*/ 	.word	index@(triton_poi_fused__unsafe_index_add_mul_sub_27)
        /*0014*/ 	.word	0x00000000


	//----- nvinfo : EIATTR_FRAME_SIZE
	.align		4
.L_3:
        /*0018*/ 	.byte	0x04, 0x11
        /*001a*/ 	.short	(.L_5 - .L_4)
	.align		4
.L_4:
        /*001c*/ 	.word	index@(triton_poi_fused__unsafe_index_add_mul_sub_27)
        /*0020*/ 	.word	0x00000000


	//----- nvinfo : EIATTR_MIN_STACK_SIZE
	.align		4
.L_5:
        /*0024*/ 	.byte	0x04, 0x12
        /*0026*/ 	.short	(.L_7 - .L_6)
	.align		4
.L_6:
        /*0028*/ 	.word	index@(triton_poi_fused__unsafe_index_add_mul_sub_27)
        /*002c*/ 	.word	0x00000000
.L_7:


//--------------------- .nv.info.triton_poi_fused__unsafe_index_add_mul_sub_27 --------------------------
	.section	.nv.info.triton_poi_fused__unsafe_index_add_mul_sub_27,"",@"SHT_CUDA_INFO"
	.sectionflags	@""
	.align	4


	//----- nvinfo : EIATTR_CUDA_API_VERSION
	.align		4
        /*0000*/ 	.byte	0x04, 0x37
        /*0002*/ 	.short	(.L_9 - .L_8)
.L_8:
        /*0004*/ 	.word	0x0000007c


	//----- nvinfo : EIATTR_KPARAM_INFO
	.align		4
.L_9:
        /*0008*/ 	.byte	0x04, 0x17
        /*000a*/ 	.short	(.L_11 - .L_10)
.L_10:
        /*000c*/ 	.word	0x00000000
        /*0010*/ 	.short	0x0006
        /*0012*/ 	.short	0x0030
        /*0014*/ 	.byte	0x00, 0xf0, 0x11, 0x00


	//----- nvinfo : EIATTR_KPARAM_INFO
	.align		4
.L_11:
        /*0018*/ 	.byte	0x04, 0x17
        /*001a*/ 	.short	(.L_13 - .L_12)
.L_12:
        /*001c*/ 	.word	0x00000000
        /*0020*/ 	.short	0x0005
        /*0022*/ 	.short	0x0028
        /*0024*/ 	.byte	0x00, 0xf4, 0x21, 0x00


	//----- nvinfo : EIATTR_KPARAM_INFO
	.align		4
.L_13:
        /*0028*/ 	.byte	0x04, 0x17
        /*002a*/ 	.short	(.L_15 - .L_14)
.L_14:
        /*002c*/ 	.word	0x00000000
        /*0030*/ 	.short	0x0004
        /*0032*/ 	.short	0x0020
        /*0034*/ 	.byte	0x00, 0xf4, 0x21, 0x00


	//----- nvinfo : EIATTR_KPARAM_INFO
	.align		4
.L_15:
        /*0038*/ 	.byte	0x04, 0x17
        /*003a*/ 	.short	(.L_17 - .L_16)
.L_16:
        /*003c*/ 	.word	0x00000000
        /*0040*/ 	.short	0x0003
        /*0042*/ 	.short	0x0018
        /*0044*/ 	.byte	0x00, 0xf4, 0x21, 0x00


	//----- nvinfo : EIATTR_KPARAM_INFO
	.align		4
.L_17:
        /*0048*/ 	.byte	0x04, 0x17
        /*004a*/ 	.short	(.L_19 - .L_18)
.L_18:
        /*004c*/ 	.word	0x00000000
        /*0050*/ 	.short	0x0002
        /*0052*/ 	.short	0x0010
        /*0054*/ 	.byte	0x00, 0xf4, 0x21, 0x00


	//----- nvinfo : EIATTR_KPARAM_INFO
	.align		4
.L_19:
        /*0058*/ 	.byte	0x04, 0x17
        /*005a*/ 	.short	(.L_21 - .L_20)
.L_20:
        /*005c*/ 	.word	0x00000000
        /*0060*/ 	.short	0x0001
        /*0062*/ 	.short	0x0008
        /*0064*/ 	.byte	0x00, 0xf4, 0x21, 0x00


	//----- nvinfo : EIATTR_KPARAM_INFO
	.align		4
.L_21:
        /*0068*/ 	.byte	0x04, 0x17
        /*006a*/ 	.short	(.L_23 - .L_22)
.L_22:
        /*006c*/ 	.word	0x00000000
        /*0070*/ 	.short	0x0000
        /*0072*/ 	.short	0x0000
        /*0074*/ 	.byte	0x00, 0xf4, 0x21, 0x00


	//----- nvinfo : EIATTR_SPARSE_MMA_MASK
	.align		4
.L_23:
        /*0078*/ 	.byte	0x03, 0x50
        /*007a*/ 	.short	0x0000


	//----- nvinfo : EIATTR_MAXREG_COUNT
	.align		4
        /*007c*/ 	.byte	0x03, 0x1b
        /*007e*/ 	.short	0x00ff


	//----- nvinfo : EIATTR_EXIT_INSTR_OFFSETS
	.align		4
        /*0080*/ 	.byte	0x04, 0x1c
        /*0082*/ 	.short	(.L_25 - .L_24)


	//   ....[0]....
.L_24:
        /*0084*/ 	.word	0x000004e0


	//----- nvinfo : EIATTR_REQNTID
	.align		4
.L_25:
        /*0088*/ 	.byte	0x04, 0x10
        /*008a*/ 	.short	(.L_27 - .L_26)
.L_26:
        /*008c*/ 	.word	0x00000080
        /*0090*/ 	.word	0x00000001
        /*0094*/ 	.word	0x00000001


	//----- nvinfo : EIATTR_CBANK_PARAM_SIZE
	.align		4
.L_27:
        /*0098*/ 	.byte	0x03, 0x19
        /*009a*/ 	.short	0x0034


	//----- nvinfo : EIATTR_PARAM_CBANK
	.align		4
        /*009c*/ 	.byte	0x04, 0x0a
        /*009e*/ 	.short	(.L_29 - .L_28)
	.align		4
.L_28:
        /*00a0*/ 	.word	index@(.nv.constant0.triton_poi_fused__unsafe_index_add_mul_sub_27)
        /*00a4*/ 	.short	0x0210
        /*00a6*/ 	.short	0x0034


	//----- nvinfo : EIATTR_SW_WAR
	.align		4
.L_29:
        /*00a8*/ 	.byte	0x04, 0x36
        /*00aa*/ 	.short	(.L_31 - .L_30)
.L_30:
        /*00ac*/ 	.word	0x00000008
.L_31:


//--------------------- .nv.callgraph             --------------------------
	.section	.nv.callgraph,"",@"SHT_CUDA_CALLGRAPH"
	.align	4
	.sectionentsize	8
	.align		4
        /*0000*/ 	.word	0x00000000
	.align		4
        /*0004*/ 	.word	0xffffffff
	.align		4
        /*0008*/ 	.word	0x00000000
	.align		4
        /*000c*/ 	.word	0xfffffffe
	.align		4
        /*0010*/ 	.word	0x00000000
	.align		4
        /*0014*/ 	.word	0xfffffffd
	.align		4
        /*0018*/ 	.word	0x00000000
	.align		4
        /*001c*/ 	.word	0xfffffffc


//--------------------- .text.triton_poi_fused__unsafe_index_add_mul_sub_27 --------------------------
	.section	.text.triton_poi_fused__unsafe_index_add_mul_sub_27,"ax",@progbits
	.align	128
        .global         triton_poi_fused__unsafe_index_add_mul_sub_27
        .type           triton_poi_fused__unsafe_index_add_mul_sub_27,@function
        .size           triton_poi_fused__unsafe_index_add_mul_sub_27,(.L_x_1 - triton_poi_fused__unsafe_index_add_mul_sub_27)
        .other          triton_poi_fused__unsafe_index_add_mul_sub_27,@"STO_CUDA_ENTRY STV_DEFAULT"
triton_poi_fused__unsafe_index_add_mul_sub_27:
.text.triton_poi_fused__unsafe_index_add_mul_sub_27:
[----:B------:R-:W-:Y:S01]  /*0000*/  LDC R1, c[0x0][0x28] ;  /* 0x00000a00ff017b82 */ /* 0x000fe20000000800 */
[----:B------:R-:W1:Y:S07]  /*0010*/  S2R R0, SR_TID.X ;  /* 0x0000000000007919 */ /* 0x000e6e0000002100 */
[----:B------:R-:W2:Y:S01]  /*0020*/  LDC.64 R14, c[0x0][0x210] ;  /* 0x00008400ff0e7b82 */ /* 0x000ea20000000a00 */
[----:B------:R-:W-:Y:S01]  /*0030*/  ULDC.64 UR4, c[0x0][0x208] ;  /* 0x0000820000047ab9 */ /* 0x000fe20000000a00 */
[----:B------:R-:W-:Y:S01]  /*0040*/  ULDC.64 UR6, c[0x0][0x220] ;  /* 0x0000880000067ab9 */ /* 0x000fe20000000a00 */
[----:B------:R-:W3:Y:S05]  /*0050*/  S2R R3, SR_CTAID.X ;  /* 0x0000000000037919 */ /* 0x000eea0000002500 */
[----:B------:R-:W4:Y:S01]  /*0060*/  LDC.64 R8, c[0x0][0x218] ;  /* 0x00008600ff087b82 */ /* 0x000f220000000a00 */
[----:B-1----:R-:W-:-:S05]  /*0070*/  IMAD.SHL.U32 R0, R0, 0x2, RZ ;  /* 0x0000000200007824 */ /* 0x002fca00078e00ff */
[----:B------:R-:W-:-:S05]  /*0080*/  LOP3.LUT R0, R0, 0xfe, RZ, 0xc0, !PT ;  /* 0x000000fe00007812 */ /* 0x000fca00078ec0ff */
[----:B---3--:R-:W-:-:S05]  /*0090*/  IMAD R0, R3, 0x100, R0 ;  /* 0x0000010003007824 */ /* 0x008fca00078e0200 */
[----:B------:R-:W-:-:S04]  /*00a0*/  SHF.R.S32.HI R5, RZ, 0x1f, R0 ;  /* 0x0000001fff057819 */ /* 0x000fc80000011400 */
[----:B------:R-:W-:-:S04]  /*00b0*/  LEA.HI R2, R5, R0, RZ, 0x4 ;  /* 0x0000000005027211 */ /* 0x000fc800078f20ff */
[----:B------:R-:W-:Y:S02]  /*00c0*/  SHF.R.S32.HI R4, RZ, 0x4, R2 ;  /* 0x00000004ff047819 */ /* 0x000fe40000011402 */
[----:B------:R-:W-:Y:S02]  /*00d0*/  LOP3.LUT R7, R2, 0xfffffff0, RZ, 0xc0, !PT ;  /* 0xfffffff002077812 */ /* 0x000fe400078ec0ff */
[----:B------:R-:W-:-:S04]  /*00e0*/  LEA.HI R5, R4, R4, RZ, 0x4 ;  /* 0x0000000404057211 */ /* 0x000fc800078f20ff */
[----:B------:R-:W-:-:S05]  /*00f0*/  LOP3.LUT R5, R5, 0xfffffff0, RZ, 0xc0, !PT ;  /* 0xfffffff005057812 */ /* 0x000fca00078ec0ff */
[----:B------:R-:W-:-:S04]  /*0100*/  IMAD.IADD R5, R4, 0x1, -R5 ;  /* 0x0000000104057824 */ /* 0x000fc800078e0a05 */
[----:B--2---:R-:W-:Y:S02]  /*0110*/  IMAD.WIDE R14, R5, 0x8, R14 ;  /* 0x00000008050e7825 */ /* 0x004fe400078e020e */
[----:B------:R-:W1:Y:S04]  /*0120*/  LDC.64 R4, c[0x0][0x228] ;  /* 0x00008a00ff047b82 */ /* 0x000e680000000a00 */
[----:B------:R-:W2:Y:S01]  /*0130*/  LDG.E.EL.64 R14, desc[UR4][R14.64] ;  /* 0x000000040e0e7981 */ /* 0x000ea2000c2e1b00 */
[----:B------:R-:W-:-:S04]  /*0140*/  IMAD.IADD R12, R0, 0x1, -R7 ;  /* 0x00000001000c7824 */ /* 0x000fc800078e0a07 */
[----:B----4-:R-:W-:-:S06]  /*0150*/  IMAD.WIDE R8, R12, 0x8, R8 ;  /* 0x000000080c087825 */ /* 0x010fcc00078e0208 */
[----:B------:R-:W3:Y:S01]  /*0160*/  LDG.E.EL.128 R8, desc[UR4][R8.64] ;  /* 0x0000000408087981 */ /* 0x000ee2000c2e1d00 */
[----:B-1----:R-:W-:-:S06]  /*0170*/  IMAD.WIDE R4, R12, 0x8, R4 ;  /* 0x000000080c047825 */ /* 0x002fcc00078e0204 */
[----:B------:R-:W4:Y:S01]  /*0180*/  LDG.E.EL.128 R4, desc[UR4][R4.64] ;  /* 0x0000000404047981 */ /* 0x000f22000c2e1d00 */
[----:B------:R-:W-:-:S04]  /*0190*/  SHF.R.S32.HI R3, RZ, 0x17, R3 ;  /* 0x00000017ff037819 */ /* 0x000fc80000011403 */
[----:B------:R-:W-:-:S04]  /*01a0*/  SGXT R3, R3, 0x1 ;  /* 0x000000010303781a */ /* 0x000fc80000000200 */
[----:B------:R-:W-:Y:S02]  /*01b0*/  LEA.HI R3, R3, R0, RZ, 0x8 ;  /* 0x0000000003037211 */ /* 0x000fe400078f40ff */
[----:B--2---:R-:W-:-:S04]  /*01c0*/  SHF.R.U32.HI R13, RZ, 0x1c, R15 ;  /* 0x0000001cff0d7819 */ /* 0x004fc8000001160f */
[----:B------:R-:W-:-:S04]  /*01d0*/  LOP3.LUT R13, R13, 0x8, RZ, 0xc0, !PT ;  /* 0x000000080d0d7812 */ /* 0x000fc800078ec0ff */
[----:B------:R-:W-:Y:S02]  /*01e0*/  IADD3 R16, P0, R14, R13, RZ ;  /* 0x0000000d0e107210 */ /* 0x000fe40007f1e0ff */
[----:B---3--:R-:W-:-:S03]  /*01f0*/  SHF.R.U32.HI R19, RZ, 0x1a, R9 ;  /* 0x0000001aff137819 */ /* 0x008fc60000011609 */
[----:B------:R-:W-:Y:S01]  /*0200*/  IMAD.X R13, RZ, RZ, R15, P0 ;  /* 0x000000ffff0d7224 */ /* 0x000fe200000e060f */
[----:B------:R-:W-:Y:S01]  /*0210*/  LEA R2, P0, R8, UR6, 0x2 ;  /* 0x0000000608027c11 */ /* 0x000fe2000f8010ff */
[----:B------:R-:W-:Y:S01]  /*0220*/  IMAD.SHL.U32 R14, R16, 0x20, RZ ;  /* 0x00000020100e7824 */ /* 0x000fe200078e00ff */
[----:B------:R-:W-:Y:S02]  /*0230*/  SHF.R.U32.HI R15, RZ, 0x1a, R11 ;  /* 0x0000001aff0f7819 */ /* 0x000fe4000001160b */
[----:B------:R-:W-:Y:S02]  /*0240*/  LEA R17, P1, R10, UR6, 0x2 ;  /* 0x000000060a117c11 */ /* 0x000fe4000f8210ff */
[----:B------:R-:W-:Y:S02]  /*0250*/  LEA.HI.X R18, R8, UR7, R9, 0x2, P0 ;  /* 0x0000000708127c11 */ /* 0x000fe400080f1409 */
[----:B------:R-:W-:Y:S02]  /*0260*/  SHF.L.U64.HI R13, R16, 0x5, R13 ;  /* 0x00000005100d7819 */ /* 0x000fe4000001020d */
[----:B------:R-:W-:-:S02]  /*0270*/  LOP3.LUT R15, R15, 0x20, RZ, 0xc0, !PT ;  /* 0x000000200f0f7812 */ /* 0x000fc400078ec0ff */
[----:B----4-:R-:W-:Y:S02]  /*0280*/  LEA R9, P4, R4, UR6, 0x2 ;  /* 0x0000000604097c11 */ /* 0x010fe4000f8810ff */
[----:B------:R-:W-:Y:S02]  /*0290*/  LEA.HI.X R16, R10, UR7, R11, 0x2, P1 ;  /* 0x000000070a107c11 */ /* 0x000fe400088f140b */
[--C-:B------:R-:W-:Y:S02]  /*02a0*/  SHF.R.U32.HI R11, RZ, 0x1a, R5.reuse ;  /* 0x0000001aff0b7819 */ /* 0x100fe40000011605 */
[----:B------:R-:W-:Y:S02]  /*02b0*/  LEA.HI.X R20, R4, UR7, R5, 0x2, P4 ;  /* 0x0000000704147c11 */ /* 0x000fe4000a0f1405 */
[----:B------:R-:W1:Y:S01]  /*02c0*/  LDC.64 R4, c[0x0][0x230] ;  /* 0x00008c00ff047b82 */ /* 0x000e620000000a00 */
[----:B------:R-:W-:Y:S02]  /*02d0*/  IADD3 R8, P2, P3, R14, R17, R15 ;  /* 0x000000110e087210 */ /* 0x000fe40007b5e00f */
[----:B------:R-:W-:-:S02]  /*02e0*/  LOP3.LUT R19, R19, 0x20, RZ, 0xc0, !PT ;  /* 0x0000002013137812 */ /* 0x000fc400078ec0ff */
[----:B------:R-:W-:Y:S02]  /*02f0*/  LEA R15, P4, R6, UR6, 0x2 ;  /* 0x00000006060f7c11 */ /* 0x000fe4000f8810ff */
[----:B------:R-:W-:Y:S02]  /*0300*/  SHF.R.U32.HI R10, RZ, 0x1a, R7 ;  /* 0x0000001aff0a7819 */ /* 0x000fe40000011607 */
[----:B------:R-:W-:Y:S02]  /*0310*/  LOP3.LUT R11, R11, 0x20, RZ, 0xc0, !PT ;  /* 0x000000200b0b7812 */ /* 0x000fe400078ec0ff */
[----:B------:R-:W-:Y:S02]  /*0320*/  IADD3 R2, P0, P1, R14, R2, R19 ;  /* 0x000000020e027210 */ /* 0x000fe4000791e013 */
[----:B------:R-:W-:Y:S02]  /*0330*/  LEA.HI.X R22, R6, UR7, R7, 0x2, P4 ;  /* 0x0000000706167c11 */ /* 0x000fe4000a0f1407 */
[----:B------:R-:W-:-:S02]  /*0340*/  LOP3.LUT R7, R10, 0x20, RZ, 0xc0, !PT ;  /* 0x000000200a077812 */ /* 0x000fc400078ec0ff */
[C---:B------:R-:W-:Y:S02]  /*0350*/  IADD3 R6, P4, P5, R14.reuse, R9, R11 ;  /* 0x000000090e067210 */ /* 0x040fe40007d9e00b */
[----:B------:R-:W-:Y:S02]  /*0360*/  SHF.R.S32.HI R11, RZ, 0x8, R3 ;  /* 0x00000008ff0b7819 */ /* 0x000fe40000011403 */
[----:B------:R-:W-:Y:S02]  /*0370*/  IADD3.X R3, R13, R18, RZ, P0, P1 ;  /* 0x000000120d037210 */ /* 0x000fe400007e24ff */
[----:B------:R-:W-:Y:S01]  /*0380*/  IADD3 R10, P0, P1, R14, R15, R7 ;  /* 0x0000000f0e0a7210 */ /* 0x000fe2000791e007 */
[----:B------:R-:W-:Y:S01]  /*0390*/  IMAD.SHL.U32 R15, R11, 0x40, RZ ;  /* 0x000000400b0f7824 */ /* 0x000fe200078e00ff */
[C---:B------:R-:W-:Y:S02]  /*03a0*/  IADD3.X R9, R13.reuse, R16, RZ, P2, P3 ;  /* 0x000000100d097210 */ /* 0x040fe400017e64ff */
[----:B------:R-:W-:Y:S01]  /*03b0*/  IADD3.X R7, R13, R20, RZ, P4, P5 ;  /* 0x000000140d077210 */ /* 0x000fe200027ea4ff */
[----:B------:R-:W-:Y:S01]  /*03c0*/  IMAD.WIDE R2, R15, 0x4, R2 ;  /* 0x000000040f027825 */ /* 0x000fe200078e0202 */
[----:B------:R-:W-:-:S03]  /*03d0*/  IADD3.X R11, R13, R22, RZ, P0, P1 ;  /* 0x000000160d0b7210 */ /* 0x000fc600007e24ff */
[C---:B------:R-:W-:Y:S02]  /*03e0*/  IMAD.WIDE R8, R15.reuse, 0x4, R8 ;  /* 0x000000040f087825 */ /* 0x040fe400078e0208 */
[----:B------:R-:W2:Y:S02]  /*03f0*/  LDG.E.EL R3, desc[UR4][R2.64] ;  /* 0x0000000402037981 */ /* 0x000ea4000c2e1900 */
[C---:B------:R-:W-:Y:S02]  /*0400*/  IMAD.WIDE R6, R15.reuse, 0x4, R6 ;  /* 0x000000040f067825 */ /* 0x040fe400078e0206 */
[----:B------:R-:W3:Y:S02]  /*0410*/  LDG.E.EL R8, desc[UR4][R8.64] ;  /* 0x0000000408087981 */ /* 0x000ee4000c2e1900 */
[----:B------:R-:W-:Y:S02]  /*0420*/  IMAD.WIDE R10, R15, 0x4, R10 ;  /* 0x000000040f0a7825 */ /* 0x000fe400078e020a */
[----:B------:R-:W2:Y:S02]  /*0430*/  LDG.E.EL R6, desc[UR4][R6.64] ;  /* 0x0000000406067981 */ /* 0x000ea4000c2e1900 */
[----:B-1----:R-:W-:-:S02]  /*0440*/  IMAD.WIDE R4, R12, 0x4, R4 ;  /* 0x000000040c047825 */ /* 0x002fc400078e0204 */
[----:B------:R-:W3:Y:S01]  /*0450*/  LDG.E.EL R11, desc[UR4][R10.64] ;  /* 0x000000040a0b7981 */ /* 0x000ee2000c2e1900 */
[----:B------:R-:W1:Y:S03]  /*0460*/  LDC.64 R12, c[0x0][0x238] ;  /* 0x00008e00ff0c7b82 */ /* 0x000e660000000a00 */
[----:B------:R-:W4:Y:S01]  /*0470*/  LDG.E.EL.64 R4, desc[UR4][R4.64] ;  /* 0x0000000404047981 */ /* 0x000f22000c2e1b00 */
[----:B-1----:R-:W-:-:S04]  /*0480*/  IMAD.WIDE R12, R0, 0x4, R12 ;  /* 0x00000004000c7825 */ /* 0x002fc800078e020c */
[----:B--2---:R-:W-:Y:S01]  /*0490*/  FADD R14, -R3, R6 ;  /* 0x00000006030e7221 */ /* 0x004fe20000000100 */
[----:B---3--:R-:W-:-:S03]  /*04a0*/  FADD R15, -R8, R11 ;  /* 0x0000000b080f7221 */ /* 0x008fc60000000100 */
[----:B----4-:R-:W-:Y:S01]  /*04b0*/  FFMA R14, R4, R14, R3 ;  /* 0x0000000e040e7223 */ /* 0x010fe20000000003 */
[----:B------:R-:W-:-:S05]  /*04c0*/  FFMA R15, R5, R15, R8 ;  /* 0x0000000f050f7223 */ /* 0x000fca0000000008 */
[----:B------:R-:W-:Y:S01]  /*04d0*/  STG.E.64 desc[UR4][R12.64], R14 ;  /* 0x0000000e0c007986 */ /* 0x000fe2000c101b04 */
[----:B------:R-:W-:Y:S05]  /*04e0*/  EXIT ;  /* 0x000000000000794d */ /* 0x000fea0003800000 */
.L_x_0:
[----:B------:R-:W-:-:S00]  /*04f0*/  BRA `(.L_x_0) ;  /* 0xfffffffc00fc7947 */ /* 0x000fc0000383ffff */
[----:B------:R-:W-:-:S00]  /*0500*/  NOP ;  /* 0x0000000000007918 */ /* 0x000fc00000000000 */
[----:B------:R-:W-:-:S00]  /*0510*/  NOP ;  /* 0x0000000000007918 */ /* 0x000fc00000000000 */
[----:B------:R-:W-:-:S00]  /*0520*/  NOP ;  /* 0x0000000000007918 */ /* 0x000fc00000000000 */
[----:B------:R-:W-:-:S00]  /*0530*/  NOP ;  /* 0x0000000000007918 */ /* 0x000fc00000000000 */
[----:B------:R-:W-:-:S00]  /*0540*/  NOP ;  /* 0x0000000000007918 */ /* 0x000fc00000000000 */
[----:B------:R-:W-:-:S00]  /*0550*/  NOP ;  /* 0x0000000000007918 */ /* 0x000fc00000000000 */
[----:B------:R-:W-:-:S00]  /*0560*/  NOP ;  /* 0x0000000000007918 */ /* 0x000fc00000000000 */
[----:B------:R-:W-:-:S00]  /*0570*/  NOP ;  /* 0x0000000000007918 */ /* 0x000fc00000000000 */
.L_x_1:


//--------------------- .nv.constant0.triton_poi_fused__unsafe_index_add_mul_sub_27 --------------------------
	.section	.nv.constant0.triton_poi_fused__unsafe_index_add_mul_sub_27,"a",@progbits
	.sectionflags	@""
	.align	4
.nv.constant0.triton_poi_fused__unsafe_index_add_mul_sub_27:
	.zero		580
